	.headerflags	@"EF_CUDA_TEXMODE_UNIFIED EF_CUDA_64BIT_ADDRESS EF_CUDA_ACCELERATORS EF_CUDA_SM90 EF_CUDA_VIRTUAL_SM(EF_CUDA_SM90)"
	.elftype	@"ET_EXEC"


//--------------------- .nv.info                  --------------------------
	.section	.nv.info,"",@"SHT_CUDA_INFO"
	.align	4


	//----- nvinfo : EIATTR_REGCOUNT
	.align		4
        /*0000*/ 	.byte	0x04, 0x2f
        /*0002*/ 	.short	(.L_1 - .L_0)
	.align		4
.L_0:
        /*0004*/ 	.word	index@(triton_poi_fused_mul_1)
        /*0008*/ 	.word	0x0000000c


	//----- nvinfo : EIATTR_MIN_STACK_SIZE
	.align		4
.L_1:
        /*000c*/ 	.byte	0x04, 0x12
        /*000e*/ 	.short	(.L_3 - .L_2)
	.align		4
.L_2:
        /*0010*/ 	.word	index@(triton_poi_fused_mul_1)
        /*0014*/ 	.word	0x00000000


	//----- nvinfo : EIATTR_FRAME_SIZE
	.align		4
.L_3:
        /*0018*/ 	.byte	0x04, 0x11
        /*001a*/ 	.short	(.L_5 - .L_4)
	.align		4
.L_4:
        /*001c*/ 	.word	index@(triton_poi_fused_mul_1)
        /*0020*/ 	.word	0x00000000


	//----- nvinfo : EIATTR_MIN_STACK_SIZE
	.align		4
.L_5:
        /*0024*/ 	.byte	0x04, 0x12
        /*0026*/ 	.short	(.L_7 - .L_6)
	.align		4
.L_6:
        /*0028*/ 	.word	index@(triton_poi_fused_mul_1)
        /*002c*/ 	.word	0x00000000
.L_7:


//--------------------- .nv.info.triton_poi_fused_mul_1 --------------------------
	.section	.nv.info.triton_poi_fused_mul_1,"",@"SHT_CUDA_INFO"
	.sectionflags	@""
	.align	4


	//----- nvinfo : EIATTR_CUDA_API_VERSION
	.align		4
        /*0000*/ 	.byte	0x04, 0x37
        /*0002*/ 	.short	(.L_9 - .L_8)
.L_8:
        /*0004*/ 	.word	0x0000007c


	//----- nvinfo : EIATTR_KPARAM_INFO
	.align		4
.L_9:
        /*0008*/ 	.byte	0x04, 0x17
        /*000a*/ 	.short	(.L_11 - .L_10)
.L_10:
        /*000c*/ 	.word	0x00000000
        /*0010*/ 	.short	0x0002
        /*0012*/ 	.short	0x0010
        /*0014*/ 	.byte	0x00, 0xf0, 0x11, 0x00


	//----- nvinfo : EIATTR_KPARAM_INFO
	.align		4
.L_11:
        /*0018*/ 	.byte	0x04, 0x17
        /*001a*/ 	.short	(.L_13 - .L_12)
.L_12:
        /*001c*/ 	.word	0x00000000
        /*0020*/ 	.short	0x0001
        /*0022*/ 	.short	0x0008
        /*0024*/ 	.byte	0x00, 0xf4, 0x21, 0x00


	//----- nvinfo : EIATTR_KPARAM_INFO
	.align		4
.L_13:
        /*0028*/ 	.byte	0x04, 0x17
        /*002a*/ 	.short	(.L_15 - .L_14)
.L_14:
        /*002c*/ 	.word	0x00000000
        /*0030*/ 	.short	0x0000
        /*0032*/ 	.short	0x0000
        /*0034*/ 	.byte	0x00, 0xf4, 0x21, 0x00


	//----- nvinfo : EIATTR_SPARSE_MMA_MASK
	.align		4
.L_15:
        /*0038*/ 	.byte	0x03, 0x50
        /*003a*/ 	.short	0x0000


	//----- nvinfo : EIATTR_MAXREG_COUNT
	.align		4
        /*003c*/ 	.byte	0x03, 0x1b
        /*003e*/ 	.short	0x00ff


	//----- nvinfo : EIATTR_EXIT_INSTR_OFFSETS
	.align		4
        /*0040*/ 	.byte	0x04, 0x1c
        /*0042*/ 	.short	(.L_17 - .L_16)


	//   ....[0]....
.L_16:
        /*0044*/ 	.word	0x00000120


	//   ....[1]....
        /*0048*/ 	.word	0x00000140


	//----- nvinfo : EIATTR_REQNTID
	.align		4
.L_17:
        /*004c*/ 	.byte	0x04, 0x10
        /*004e*/ 	.short	(.L_19 - .L_18)
.L_18:
        /*0050*/ 	.word	0x00000020
        /*0054*/ 	.word	0x00000001
        /*0058*/ 	.word	0x00000001


	//----- nvinfo : EIATTR_CBANK_PARAM_SIZE
	.align		4
.L_19:
        /*005c*/ 	.byte	0x03, 0x19
        /*005e*/ 	.short	0x0014


	//----- nvinfo : EIATTR_PARAM_CBANK
	.align		4
        /*0060*/ 	.byte	0x04, 0x0a
        /*0062*/ 	.short	(.L_21 - .L_20)
	.align		4
.L_20:
        /*0064*/ 	.word	index@(.nv.constant0.triton_poi_fused_mul_1)
        /*0068*/ 	.short	0x0210
        /*006a*/ 	.short	0x0014


	//----- nvinfo : EIATTR_SW_WAR
	.align		4
.L_21:
        /*006c*/ 	.byte	0x04, 0x36
        /*006e*/ 	.short	(.L_23 - .L_22)
.L_22:
        /*0070*/ 	.word	0x00000008
.L_23:


//--------------------- .nv.callgraph             --------------------------
	.section	.nv.callgraph,"",@"SHT_CUDA_CALLGRAPH"
	.align	4
	.sectionentsize	8
	.align		4
        /*0000*/ 	.word	0x00000000
	.align		4
        /*0004*/ 	.word	0xffffffff
	.align		4
        /*0008*/ 	.word	0x00000000
	.align		4
        /*000c*/ 	.word	0xfffffffe
	.align		4
        /*0010*/ 	.word	0x00000000
	.align		4
        /*0014*/ 	.word	0xfffffffd
	.align		4
        /*0018*/ 	.word	0x00000000
	.align		4
        /*001c*/ 	.word	0xfffffffc


//--------------------- .text.triton_poi_fused_mul_1 --------------------------
	.section	.text.triton_poi_fused_mul_1,"ax",@progbits
	.align	128
        .global         triton_poi_fused_mul_1
        .type           triton_poi_fused_mul_1,@function
        .size           triton_poi_fused_mul_1,(.L_x_1 - triton_poi_fused_mul_1)
        .other          triton_poi_fused_mul_1,@"STO_CUDA_ENTRY STV_DEFAULT"
triton_poi_fused_mul_1:
.text.triton_poi_fused_mul_1:
[----:B------:R-:W0:Y:S02]  /*0000*/  LDC R1, c[0x0][0x28] ;  /* 0x00000a00ff017b82 */ /* 0x000e240000000800 */
[----:B------:R-:W1:Y:S01]  /*0010*/  S2R R0, SR_TID.X ;  /* 0x0000000000007919 */ /* 0x000e620000002100 */
[----:B------:R-:W2:Y:S01]  /*0020*/  LDC.64 R4, c[0x0][0x218] ;  /* 0x00008600ff047b82 */ /* 0x000ea20000000a00 */
[----:B------:R-:W-:Y:S01]  /*0030*/  CS2R R8, SRZ ;  /* 0x0000000000087805 */ /* 0x000fe2000001ff00 */
[----:B------:R-:W-:Y:S01]  /*0040*/  ULDC.64 UR4, c[0x0][0x208] ;  /* 0x0000820000047ab9 */ /* 0x000fe20000000a00 */
[----:B------:R-:W3:Y:S05]  /*0050*/  S2R R7, SR_CTAID.X ;  /* 0x0000000000077919 */ /* 0x000eea0000002500 */
[----:B------:R-:W4:Y:S01]  /*0060*/  LDC.64 R2, c[0x0][0x210] ;  /* 0x00008400ff027b82 */ /* 0x000f220000000a00 */
[----:B-1----:R-:W-:-:S04]  /*0070*/  SHF.L.U32 R0, R0, 0x1, RZ ;  /* 0x0000000100007819 */ /* 0x002fc800000006ff */
[----:B------:R-:W-:-:S04]  /*0080*/  LOP3.LUT R0, R0, 0x3e, RZ, 0xc0, !PT ;  /* 0x0000003e00007812 */ /* 0x000fc800078ec0ff */
[----:B---3--:R-:W-:-:S04]  /*0090*/  LEA R7, R7, R0, 0x6 ;  /* 0x0000000007077211 */ /* 0x008fc800078e30ff */
[C---:B------:R-:W-:Y:S01]  /*00a0*/  ISETP.GE.AND P0, PT, R7.reuse, 0x40, PT ;  /* 0x000000400700780c */ /* 0x040fe20003f06270 */
[----:B--2---:R-:W-:-:S04]  /*00b0*/  IMAD.WIDE R4, R7, 0x4, R4 ;  /* 0x0000000407047825 */ /* 0x004fc800078e0204 */
[----:B----4-:R-:W-:Y:S01]  /*00c0*/  IMAD.WIDE R2, R7, 0x4, R2 ;  /* 0x0000000407027825 */ /* 0x010fe200078e0202 */
[----:B------:R-:W-:-:S07]  /*00d0*/  CS2R R6, SRZ ;  /* 0x0000000000067805 */ /* 0x000fce000001ff00 */
[----:B------:R-:W2:Y:S04]  /*00e0*/  @!P0 LDG.E.64 R8, desc[UR4][R4.64] ;  /* 0x0000000404088981 */ /* 0x000ea8000c1e1b00 */
[----:B------:R-:W2:Y:S02]  /*00f0*/  @!P0 LDG.E.64 R6, desc[UR4][R2.64] ;  /* 0x0000000402068981 */ /* 0x000ea4000c1e1b00 */
[----:B--2---:R-:W-:Y:S01]  /*0100*/  FMUL R6, R8, R6 ;  /* 0x0000000608067220 */ /* 0x004fe20000400000 */
[----:B------:R-:W-:Y:S01]  /*0110*/  FMUL R7, R9, R7 ;  /* 0x0000000709077220 */ /* 0x000fe20000400000 */
[----:B------:R-:W-:Y:S06]  /*0120*/  @P0 EXIT ;  /* 0x000000000000094d */ /* 0x000fec0003800000 */
[----:B------:R-:W-:Y:S01]  /*0130*/  STG.E.64 desc[UR4][R2.64], R6 ;  /* 0x0000000602007986 */ /* 0x000fe2000c101b04 */
[----:B------:R-:W-:Y:S05]  /*0140*/  EXIT ;  /* 0x000000000000794d */ /* 0x000fea0003800000 */
.L_x_0:
[----:B------:R-:W-:-:S00]  /*0150*/  BRA `(.L_x_0) ;  /* 0xfffffffc00fc7947 */ /* 0x000fc0000383ffff */
[----:B------:R-:W-:-:S00]  /*0160*/  NOP ;  /* 0x0000000000007918 */ /* 0x000fc00000000000 */
        /* <DEDUP_REMOVED lines=9> */
.L_x_1:


//--------------------- .nv.constant0.triton_poi_fused_mul_1 --------------------------
	.section	.nv.constant0.triton_poi_fused_mul_1,"a",@progbits
	.sectionflags	@""
	.align	4
.nv.constant0.triton_poi_fused_mul_1:
	.zero		548
